//
// Generated by NVIDIA NVVM Compiler
//
// Compiler Build ID: CL-36424714
// Cuda compilation tools, release 13.0, V13.0.88
// Based on NVVM 20.0.0
//

.version 9.0
.target sm_100
.address_size 64

	// .globl	_Z16nearest_neighborPKfPii
// _ZZ16nearest_neighborPKfPiiE4tile has been demoted

.visible .entry _Z16nearest_neighborPKfPii(
	.param .u64 .ptr .align 1 _Z16nearest_neighborPKfPii_param_0,
	.param .u64 .ptr .align 1 _Z16nearest_neighborPKfPii_param_1,
	.param .u32 _Z16nearest_neighborPKfPii_param_2
)
{
	.reg .pred 	%p<26>;
	.reg .b32 	%r<85>;
	.reg .b32 	%f<106>;
	.reg .b64 	%rd<11>;
	// demoted variable
	.shared .align 4 .b8 _ZZ16nearest_neighborPKfPiiE4tile[3072];
	ld.param.u64 	%rd3, [_Z16nearest_neighborPKfPii_param_0];
	ld.param.u64 	%rd2, [_Z16nearest_neighborPKfPii_param_1];
	ld.param.u32 	%r47, [_Z16nearest_neighborPKfPii_param_2];
	cvta.to.global.u64 	%rd1, %rd3;
	mov.u32 	%r49, %ctaid.x;
	mov.u32 	%r50, %ntid.x;
	mov.u32 	%r1, %tid.x;
	mad.lo.s32 	%r2, %r49, %r50, %r1;
	mul.lo.s32 	%r51, %r2, 3;
	mul.wide.s32 	%rd4, %r51, 4;
	add.s64 	%rd5, %rd1, %rd4;
	ld.global.f32 	%f1, [%rd5];
	ld.global.f32 	%f2, [%rd5+4];
	ld.global.f32 	%f3, [%rd5+8];
	setp.lt.s32 	%p1, %r47, 1;
	@%p1 bra 	$L__BB0_27;
	mov.u32 	%r54, _ZZ16nearest_neighborPKfPiiE4tile;
	mad.lo.s32 	%r3, %r1, 12, %r54;
	mov.f32 	%f95, 0f7F800000;
	mov.b32 	%r67, 0;
	mov.u32 	%r66, %r47;
$L__BB0_2:
	min.s32 	%r55, %r66, 256;
	max.s32 	%r7, %r55, 1;
	and.b32  	%r8, %r7, 3;
	add.s32 	%r9, %r67, %r1;
	setp.ge.s32 	%p2, %r9, %r47;
	@%p2 bra 	$L__BB0_4;
	mul.lo.s32 	%r56, %r9, 3;
	mul.wide.s32 	%rd6, %r56, 4;
	add.s64 	%rd7, %rd1, %rd6;
	ld.global.f32 	%f25, [%rd7];
	st.shared.f32 	[%r3], %f25;
	ld.global.f32 	%f26, [%rd7+4];
	st.shared.f32 	[%r3+4], %f26;
	ld.global.f32 	%f27, [%rd7+8];
	st.shared.f32 	[%r3+8], %f27;
$L__BB0_4:
	bar.sync 	0;
	setp.le.s32 	%p3, %r47, %r67;
	@%p3 bra 	$L__BB0_26;
	setp.lt.s32 	%p4, %r66, 4;
	mov.b32 	%r81, 0;
	@%p4 bra 	$L__BB0_16;
	and.b32  	%r81, %r7, 508;
	mov.b32 	%r69, 0;
$L__BB0_7:
	.pragma "nounroll";
	add.s32 	%r13, %r69, %r67;
	setp.eq.s32 	%p5, %r13, %r2;
	mad.lo.s32 	%r14, %r69, 12, %r54;
	@%p5 bra 	$L__BB0_9;
	ld.shared.f32 	%f29, [%r14];
	ld.shared.f32 	%f30, [%r14+4];
	ld.shared.f32 	%f31, [%r14+8];
	sub.f32 	%f32, %f29, %f1;
	sub.f32 	%f33, %f30, %f2;
	sub.f32 	%f34, %f31, %f3;
	mul.f32 	%f35, %f33, %f33;
	fma.rn.f32 	%f36, %f32, %f32, %f35;
	fma.rn.f32 	%f37, %f34, %f34, %f36;
	setp.lt.f32 	%p6, %f37, %f95;
	selp.b32 	%r71, %r13, %r71, %p6;
	selp.f32 	%f95, %f37, %f95, %p6;
$L__BB0_9:
	add.s32 	%r17, %r13, 1;
	setp.eq.s32 	%p7, %r17, %r2;
	@%p7 bra 	$L__BB0_11;
	ld.shared.f32 	%f38, [%r14+12];
	ld.shared.f32 	%f39, [%r14+16];
	ld.shared.f32 	%f40, [%r14+20];
	sub.f32 	%f41, %f38, %f1;
	sub.f32 	%f42, %f39, %f2;
	sub.f32 	%f43, %f40, %f3;
	mul.f32 	%f44, %f42, %f42;
	fma.rn.f32 	%f45, %f41, %f41, %f44;
	fma.rn.f32 	%f46, %f43, %f43, %f45;
	setp.lt.f32 	%p8, %f46, %f95;
	selp.b32 	%r71, %r17, %r71, %p8;
	selp.f32 	%f95, %f46, %f95, %p8;
$L__BB0_11:
	add.s32 	%r20, %r13, 2;
	setp.eq.s32 	%p9, %r20, %r2;
	@%p9 bra 	$L__BB0_13;
	ld.shared.f32 	%f47, [%r14+24];
	ld.shared.f32 	%f48, [%r14+28];
	ld.shared.f32 	%f49, [%r14+32];
	sub.f32 	%f50, %f47, %f1;
	sub.f32 	%f51, %f48, %f2;
	sub.f32 	%f52, %f49, %f3;
	mul.f32 	%f53, %f51, %f51;
	fma.rn.f32 	%f54, %f50, %f50, %f53;
	fma.rn.f32 	%f55, %f52, %f52, %f54;
	setp.lt.f32 	%p10, %f55, %f95;
	selp.b32 	%r71, %r20, %r71, %p10;
	selp.f32 	%f95, %f55, %f95, %p10;
$L__BB0_13:
	add.s32 	%r23, %r13, 3;
	setp.eq.s32 	%p11, %r23, %r2;
	@%p11 bra 	$L__BB0_15;
	ld.shared.f32 	%f56, [%r14+36];
	ld.shared.f32 	%f57, [%r14+40];
	ld.shared.f32 	%f58, [%r14+44];
	sub.f32 	%f59, %f56, %f1;
	sub.f32 	%f60, %f57, %f2;
	sub.f32 	%f61, %f58, %f3;
	mul.f32 	%f62, %f60, %f60;
	fma.rn.f32 	%f63, %f59, %f59, %f62;
	fma.rn.f32 	%f64, %f61, %f61, %f63;
	setp.lt.f32 	%p12, %f64, %f95;
	selp.b32 	%r71, %r23, %r71, %p12;
	selp.f32 	%f95, %f64, %f95, %p12;
$L__BB0_15:
	add.s32 	%r69, %r69, 4;
	setp.ne.s32 	%p13, %r69, %r81;
	@%p13 bra 	$L__BB0_7;
$L__BB0_16:
	setp.eq.s32 	%p14, %r8, 0;
	@%p14 bra 	$L__BB0_26;
	setp.eq.s32 	%p15, %r8, 1;
	@%p15 bra 	$L__BB0_23;
	add.s32 	%r30, %r81, %r67;
	setp.eq.s32 	%p16, %r30, %r2;
	mad.lo.s32 	%r31, %r81, 12, %r54;
	@%p16 bra 	$L__BB0_20;
	ld.shared.f32 	%f66, [%r31];
	ld.shared.f32 	%f67, [%r31+4];
	ld.shared.f32 	%f68, [%r31+8];
	sub.f32 	%f69, %f66, %f1;
	sub.f32 	%f70, %f67, %f2;
	sub.f32 	%f71, %f68, %f3;
	mul.f32 	%f72, %f70, %f70;
	fma.rn.f32 	%f73, %f69, %f69, %f72;
	fma.rn.f32 	%f74, %f71, %f71, %f73;
	setp.lt.f32 	%p17, %f74, %f95;
	selp.b32 	%r71, %r30, %r71, %p17;
	selp.f32 	%f95, %f74, %f95, %p17;
$L__BB0_20:
	add.s32 	%r34, %r30, 1;
	setp.eq.s32 	%p18, %r34, %r2;
	@%p18 bra 	$L__BB0_22;
	ld.shared.f32 	%f75, [%r31+12];
	ld.shared.f32 	%f76, [%r31+16];
	ld.shared.f32 	%f77, [%r31+20];
	sub.f32 	%f78, %f75, %f1;
	sub.f32 	%f79, %f76, %f2;
	sub.f32 	%f80, %f77, %f3;
	mul.f32 	%f81, %f79, %f79;
	fma.rn.f32 	%f82, %f78, %f78, %f81;
	fma.rn.f32 	%f83, %f80, %f80, %f82;
	setp.lt.f32 	%p19, %f83, %f95;
	selp.b32 	%r71, %r34, %r71, %p19;
	selp.f32 	%f95, %f83, %f95, %p19;
$L__BB0_22:
	add.s32 	%r81, %r81, 2;
$L__BB0_23:
	and.b32  	%r63, %r7, 1;
	setp.eq.b32 	%p20, %r63, 1;
	not.pred 	%p21, %p20;
	@%p21 bra 	$L__BB0_26;
	add.s32 	%r41, %r81, %r67;
	setp.eq.s32 	%p22, %r41, %r2;
	@%p22 bra 	$L__BB0_26;
	mad.lo.s32 	%r65, %r81, 12, %r54;
	ld.shared.f32 	%f84, [%r65];
	ld.shared.f32 	%f85, [%r65+4];
	ld.shared.f32 	%f86, [%r65+8];
	sub.f32 	%f87, %f84, %f1;
	sub.f32 	%f88, %f85, %f2;
	sub.f32 	%f89, %f86, %f3;
	mul.f32 	%f90, %f88, %f88;
	fma.rn.f32 	%f91, %f87, %f87, %f90;
	fma.rn.f32 	%f92, %f89, %f89, %f91;
	setp.lt.f32 	%p23, %f92, %f95;
	selp.b32 	%r71, %r41, %r71, %p23;
	selp.f32 	%f95, %f92, %f95, %p23;
$L__BB0_26:
	bar.sync 	0;
	add.s32 	%r67, %r67, 256;
	setp.lt.s32 	%p24, %r67, %r47;
	add.s32 	%r66, %r66, -256;
	@%p24 bra 	$L__BB0_2;
$L__BB0_27:
	setp.ge.s32 	%p25, %r2, %r47;
	@%p25 bra 	$L__BB0_29;
	cvta.to.global.u64 	%rd8, %rd2;
	mul.wide.s32 	%rd9, %r2, 4;
	add.s64 	%rd10, %rd8, %rd9;
	st.global.u32 	[%rd10], %r71;
$L__BB0_29:
	ret;

}


// ===== COMPILED SASS (sm_100) =====

	.target	sm_100

	.elftype	@"ET_EXEC"


//--------------------- .note.nv.tkinfo           --------------------------
	.section	.note.nv.tkinfo,"",@"SHT_NOTE"
	.sectionflags	@"SHF_NOTE_NV_TKINFO"
	.tkinfo
        /*0018*/ 	.word	0x00000002
        /*0030*/ 	.string	""
        /*0030*/ 	.string	"ptxas"
        /*0030*/ 	.string	"Cuda compilation tools, release 13.0, V13.0.88"
        /*0030*/ 	.string	"Build cuda_13.0.r13.0/compiler.36424714_0"
        /*0030*/ 	.string	"-arch sm_100 -m 64 "



//--------------------- .note.nv.cuinfo           --------------------------
	.section	.note.nv.cuinfo,"",@"SHT_NOTE"
	.sectionflags	@"SHF_NOTE_NV_CUINFO"
        /*0018*/ 	.short	0x0002
        /*001a*/ 	.short	0x0064
        /*001c*/ 	.short	0x0082
	.zero		2


//--------------------- .nv.info                  --------------------------
	.section	.nv.info,"",@"SHT_CUDA_INFO"
	.align	4


	//----- nvinfo : EIATTR_REGCOUNT
	.align		4
        /*0000*/ 	.byte	0x04, 0x2f
        /*0002*/ 	.short	(.L_1 - .L_0)
	.align		4
.L_0:
        /*0004*/ 	.word	index@(_Z16nearest_neighborPKfPii)
        /*0008*/ 	.word	0x0000001b


	//----- nvinfo : EIATTR_FRAME_SIZE
	.align		4
.L_1:
        /*000c*/ 	.byte	0x04, 0x11
        /*000e*/ 	.short	(.L_3 - .L_2)
	.align		4
.L_2:
        /*0010*/ 	.word	index@(_Z16nearest_neighborPKfPii)
        /*0014*/ 	.word	0x00000000


	//----- nvinfo : EIATTR_MIN_STACK_SIZE
	.align		4
.L_3:
        /*0018*/ 	.byte	0x04, 0x12
        /*001a*/ 	.short	(.L_5 - .L_4)
	.align		4
.L_4:
        /*001c*/ 	.word	index@(_Z16nearest_neighborPKfPii)
        /*0020*/ 	.word	0x00000000
.L_5:


//--------------------- .nv.compat                --------------------------
	.section	.nv.compat,"",@"SHT_CUDA_COMPAT_INFO"
	.align	4
        /*0000*/ 	.byte	0x02, 0x09, 0x00, 0x00, 0x02, 0x02, 0x01, 0x00, 0x02, 0x05, 0x05, 0x00, 0x03, 0x07, 0x01, 0x01
        /*0010*/ 	.byte	0x02, 0x03, 0x00, 0x00, 0x02, 0x06, 0x01, 0x00, 0x04, 0x0b, 0x08, 0x00, 0x09, 0x00, 0x00, 0x00
        /*0020*/ 	.byte	0x00, 0x00, 0x00, 0x00


//--------------------- .nv.info._Z16nearest_neighborPKfPii --------------------------
	.section	.nv.info._Z16nearest_neighborPKfPii,"",@"SHT_CUDA_INFO"
	.sectionflags	@""
	.align	4


	//----- nvinfo : EIATTR_CUDA_API_VERSION
	.align		4
        /*0000*/ 	.byte	0x04, 0x37
        /*0002*/ 	.short	(.L_7 - .L_6)
.L_6:
        /*0004*/ 	.word	0x00000082


	//----- nvinfo : EIATTR_KPARAM_INFO
	.align		4
.L_7:
        /*0008*/ 	.byte	0x04, 0x17
        /*000a*/ 	.short	(.L_9 - .L_8)
.L_8:
        /*000c*/ 	.word	0x00000000
        /*0010*/ 	.short	0x0002
        /*0012*/ 	.short	0x0010
        /*0014*/ 	.byte	0x00, 0xf0, 0x11, 0x00


	//----- nvinfo : EIATTR_KPARAM_INFO
	.align		4
.L_9:
        /*0018*/ 	.byte	0x04, 0x17
        /*001a*/ 	.short	(.L_11 - .L_10)
.L_10:
        /*001c*/ 	.word	0x00000000
        /*0020*/ 	.short	0x0001
        /*0022*/ 	.short	0x0008
        /*0024*/ 	.byte	0x00, 0xf5, 0x21, 0x00


	//----- nvinfo : EIATTR_KPARAM_INFO
	.align		4
.L_11:
        /*0028*/ 	.byte	0x04, 0x17
        /*002a*/ 	.short	(.L_13 - .L_12)
.L_12:
        /*002c*/ 	.word	0x00000000
        /*0030*/ 	.short	0x0000
        /*0032*/ 	.short	0x0000
        /*0034*/ 	.byte	0x00, 0xf5, 0x21, 0x00


	//----- nvinfo : EIATTR_SPARSE_MMA_MASK
	.align		4
.L_13:
        /*0038*/ 	.byte	0x03, 0x50
        /*003a*/ 	.short	0x0000


	//----- nvinfo : EIATTR_MAXREG_COUNT
	.align		4
        /*003c*/ 	.byte	0x03, 0x1b
        /*003e*/ 	.short	0x00ff


	//----- nvinfo : EIATTR_NUM_BARRIERS
	.align		4
        /*0040*/ 	.byte	0x02, 0x4c
        /*0042*/ 	.byte	0x01
	.zero		1


	//----- nvinfo : EIATTR_MERCURY_ISA_VERSION
	.align		4
        /*0044*/ 	.byte	0x03, 0x5f
        /*0046*/ 	.short	0x0101


	//----- nvinfo : EIATTR_UNUSED_LOAD_BYTE_OFFSET
	.align		4
        /*0048*/ 	.byte	0x04, 0x44
        /*004a*/ 	.short	(.L_15 - .L_14)


	//   ....[0]....
.L_14:
        /*004c*/ 	.word	0x000003a0
        /*0050*/ 	.word	0x00000fff


	//   ....[1]....
        /*0054*/ 	.word	0x00000630
        /*0058*/ 	.word	0x0000fff0


	//----- nvinfo : EIATTR_VRC_CTA_INIT_COUNT
	.align		4
.L_15:
        /*005c*/ 	.byte	0x02, 0x4a
	.zero		1
	.zero		1


	//----- nvinfo : EIATTR_EXIT_INSTR_OFFSETS
	.align		4
        /*0060*/ 	.byte	0x04, 0x1c
        /*0062*/ 	.short	(.L_17 - .L_16)


	//   ....[0]....
.L_16:
        /*0064*/ 	.word	0x00000b00


	//   ....[1]....
        /*0068*/ 	.word	0x00000b40


	//----- nvinfo : EIATTR_CRS_STACK_SIZE
	.align		4
.L_17:
        /*006c*/ 	.byte	0x04, 0x1e
        /*006e*/ 	.short	(.L_19 - .L_18)
.L_18:
        /*0070*/ 	.word	0x00000000


	//----- nvinfo : EIATTR_CBANK_PARAM_SIZE
	.align		4
.L_19:
        /*0074*/ 	.byte	0x03, 0x19
        /*0076*/ 	.short	0x0014


	//----- nvinfo : EIATTR_PARAM_CBANK
	.align		4
        /*0078*/ 	.byte	0x04, 0x0a
        /*007a*/ 	.short	(.L_21 - .L_20)
	.align		4
.L_20:
        /*007c*/ 	.word	index@(.nv.constant0._Z16nearest_neighborPKfPii)
        /*0080*/ 	.short	0x0380
        /*0082*/ 	.short	0x0014


	//----- nvinfo : EIATTR_SW_WAR
	.align		4
.L_21:
        /*0084*/ 	.byte	0x04, 0x36
        /*0086*/ 	.short	(.L_23 - .L_22)
.L_22:
        /*0088*/ 	.word	0x00000008
.L_23:


//--------------------- .nv.callgraph             --------------------------
	.section	.nv.callgraph,"",@"SHT_CUDA_CALLGRAPH"
	.align	4
	.sectionentsize	8
	.align		4
        /*0000*/ 	.word	0x00000000
	.align		4
        /*0004*/ 	.word	0xffffffff
	.align		4
        /*0008*/ 	.word	0x00000000
	.align		4
        /*000c*/ 	.word	0xfffffffe
	.align		4
        /*0010*/ 	.word	0x00000000
	.align		4
        /*0014*/ 	.word	0xfffffffd
	.align		4
        /*0018*/ 	.word	0x00000000
	.align		4
        /*001c*/ 	.word	0xfffffffc


//--------------------- .text._Z16nearest_neighborPKfPii --------------------------
	.section	.text._Z16nearest_neighborPKfPii,"ax",@progbits
	.align	128
        .global         _Z16nearest_neighborPKfPii
        .type           _Z16nearest_neighborPKfPii,@function
        .size           _Z16nearest_neighborPKfPii,(.L_x_20 - _Z16nearest_neighborPKfPii)
        .other          _Z16nearest_neighborPKfPii,@"STO_CUDA_ENTRY STV_DEFAULT"
_Z16nearest_neighborPKfPii:
.text._Z16nearest_neighborPKfPii:
[----:B------:R-:W-:Y:S01]  /*0000*/  LDC R1, c[0x0][0x37c] ;  /* 0x0000df00ff017b82 */ /* 0x000fe20000000800 */
[----:B------:R-:W0:Y:S07]  /*0010*/  S2R R19, SR_TID.X ;  /* 0x0000000000137919 */ /* 0x000e2e0000002100 */
[----:B------:R-:W0:Y:S01]  /*0020*/  S2UR UR4, SR_CTAID.X ;  /* 0x00000000000479c3 */ /* 0x000e220000002500 */
[----:B------:R-:W1:Y:S01]  /*0030*/  LDCU UR5, c[0x0][0x390] ;  /* 0x00007200ff0577ac */ /* 0x000e620008000800 */
[----:B------:R-:W2:Y:S06]  /*0040*/  LDCU.64 UR6, c[0x0][0x358] ;  /* 0x00006b00ff0677ac */ /* 0x000eac0008000a00 */
[----:B------:R-:W0:Y:S08]  /*0050*/  LDC R0, c[0x0][0x360] ;  /* 0x0000d800ff007b82 */ /* 0x000e300000000800 */
[----:B------:R-:W3:Y:S01]  /*0060*/  LDC.64 R2, c[0x0][0x380] ;  /* 0x0000e000ff027b82 */ /* 0x000ee20000000a00 */
[----:B-1----:R-:W-:Y:S01]  /*0070*/  UISETP.GE.AND UP0, UPT, UR5, 0x1, UPT ;  /* 0x000000010500788c */ /* 0x002fe2000bf06270 */
[----:B0-----:R-:W-:-:S04]  /*0080*/  IMAD R17, R0, UR4, R19 ;  /* 0x0000000400117c24 */ /* 0x001fc8000f8e0213 */
[----:B------:R-:W-:-:S04]  /*0090*/  IMAD R5, R17, 0x3, RZ ;  /* 0x0000000311057824 */ /* 0x000fc800078e02ff */
[----:B---3--:R-:W-:Y:S01]  /*00a0*/  IMAD.WIDE R2, R5, 0x4, R2 ;  /* 0x0000000405027825 */ /* 0x008fe200078e0202 */
[----:B--2---:R-:W-:Y:S06]  /*00b0*/  BRA.U !UP0, `(.L_x_0) ;  /* 0x00000009088c7547 */ /* 0x004fec000b800000 */
[----:B------:R0:W5:Y:S04]  /*00c0*/  LDG.E R15, desc[UR6][R2.64] ;  /* 0x00000006020f7981 */ /* 0x000168000c1e1900 */
[----:B------:R0:W5:Y:S04]  /*00d0*/  LDG.E R16, desc[UR6][R2.64+0x4] ;  /* 0x0000040602107981 */ /* 0x000168000c1e1900 */
[----:B------:R0:W5:Y:S01]  /*00e0*/  LDG.E R14, desc[UR6][R2.64+0x8] ;  /* 0x00000806020e7981 */ /* 0x000162000c1e1900 */
[----:B------:R-:W1:Y:S01]  /*00f0*/  LDC R13, c[0x0][0x390] ;  /* 0x0000e400ff0d7b82 */ /* 0x000e620000000800 */
[----:B------:R-:W-:Y:S01]  /*0100*/  MOV R12, 0x400 ;  /* 0x00000400000c7802 */ /* 0x000fe20000000f00 */
[----:B------:R-:W-:Y:S01]  /*0110*/  UMOV UR4, URZ ;  /* 0x000000ff00047c82 */ /* 0x000fe20008000000 */
[----:B------:R-:W2:Y:S01]  /*0120*/  S2R R5, SR_CgaCtaId ;  /* 0x0000000000057919 */ /* 0x000ea20000008800 */
[----:B------:R-:W-:-:S02]  /*0130*/  MOV R11, 0x7f800000 ;  /* 0x7f800000000b7802 */ /* 0x000fc40000000f00 */
[----:B--2---:R-:W-:-:S05]  /*0140*/  LEA R12, R5, R12, 0x18 ;  /* 0x0000000c050c7211 */ /* 0x004fca00078ec0ff */
[----:B0-----:R-:W-:-:S07]  /*0150*/  IMAD R10, R19, 0xc, R12 ;  /* 0x0000000c130a7824 */ /* 0x001fce00078e020c */
.L_x_18:
[----:B0-----:R-:W0:Y:S01]  /*0160*/  LDCU UR5, c[0x0][0x390] ;  /* 0x00007200ff0577ac */ /* 0x001e220008000800 */
[----:B------:R-:W-:-:S04]  /*0170*/  IADD3 R5, PT, PT, R19, UR4, RZ ;  /* 0x0000000413057c10 */ /* 0x000fc8000fffe0ff */
[----:B0-----:R-:W-:-:S13]  /*0180*/  ISETP.GE.AND P0, PT, R5, UR5, PT ;  /* 0x0000000505007c0c */ /* 0x001fda000bf06270 */
[----:B------:R-:W0:Y:S01]  /*0190*/  @!P0 LDC.64 R2, c[0x0][0x380] ;  /* 0x0000e000ff028b82 */ /* 0x000e220000000a00 */
[----:B------:R-:W-:-:S04]  /*01a0*/  @!P0 IMAD R5, R5, 0x3, RZ ;  /* 0x0000000305058824 */ /* 0x000fc800078e02ff */
[----:B0-----:R-:W-:-:S05]  /*01b0*/  @!P0 IMAD.WIDE R2, R5, 0x4, R2 ;  /* 0x0000000405028825 */ /* 0x001fca00078e0202 */
[----:B------:R-:W2:Y:S04]  /*01c0*/  @!P0 LDG.E R5, desc[UR6][R2.64] ;  /* 0x0000000602058981 */ /* 0x000ea8000c1e1900 */
[----:B------:R-:W3:Y:S04]  /*01d0*/  @!P0 LDG.E R7, desc[UR6][R2.64+0x4] ;  /* 0x0000040602078981 */ /* 0x000ee8000c1e1900 */
[----:B------:R-:W4:Y:S01]  /*01e0*/  @!P0 LDG.E R9, desc[UR6][R2.64+0x8] ;  /* 0x0000080602098981 */ /* 0x000f22000c1e1900 */
[----:B------:R-:W-:-:S03]  /*01f0*/  UISETP.GE.AND UP0, UPT, UR4, UR5, UPT ;  /* 0x000000050400728c */ /* 0x000fc6000bf06270 */
[----:B--2---:R0:W-:Y:S04]  /*0200*/  @!P0 STS [R10], R5 ;  /* 0x000000050a008388 */ /* 0x0041e80000000800 */
[----:B---3--:R0:W-:Y:S04]  /*0210*/  @!P0 STS [R10+0x4], R7 ;  /* 0x000004070a008388 */ /* 0x0081e80000000800 */
[----:B----4-:R0:W-:Y:S01]  /*0220*/  @!P0 STS [R10+0x8], R9 ;  /* 0x000008090a008388 */ /* 0x0101e20000000800 */
[----:B------:R-:W-:Y:S06]  /*0230*/  BAR.SYNC.DEFER_BLOCKING 0x0 ;  /* 0x0000000000007b1d */ /* 0x000fec0000010000 */
[----:B------:R-:W-:Y:S05]  /*0240*/  BRA.U UP0, `(.L_x_1) ;  /* 0x0000000900107547 */ /* 0x000fea000b800000 */
[C---:B-1----:R-:W-:Y:S01]  /*0250*/  ISETP.GE.AND P0, PT, R13.reuse, 0x4, PT ;  /* 0x000000040d00780c */ /* 0x042fe20003f06270 */
[----:B0-----:R-:W-:Y:S01]  /*0260*/  HFMA2 R9, -RZ, RZ, 0, 0 ;  /* 0x00000000ff097431 */ /* 0x001fe200000001ff */
[----:B------:R-:W-:-:S04]  /*0270*/  VIMNMX R8, PT, PT, R13, 0x100, PT ;  /* 0x000001000d087848 */ /* 0x000fc80003fe0100 */
[----:B------:R-:W-:-:S04]  /*0280*/  VIMNMX R8, PT, PT, R8, 0x1, !PT ;  /* 0x0000000108087848 */ /* 0x000fc80007fe0100 */
[----:B------:R-:W-:-:S03]  /*0290*/  LOP3.LUT R23, R8, 0x3, RZ, 0xc0, !PT ;  /* 0x0000000308177812 */ /* 0x000fc600078ec0ff */
[----:B------:R-:W-:Y:S05]  /*02a0*/  @!P0 BRA `(.L_x_2) ;  /* 0x0000000400108947 */ /* 0x000fea0003800000 */
[----:B------:R-:W-:Y:S02]  /*02b0*/  LOP3.LUT R9, R8, 0x1fc, RZ, 0xc0, !PT ;  /* 0x000001fc08097812 */ /* 0x000fe400078ec0ff */
[----:B------:R-:W-:-:S07]  /*02c0*/  MOV R0, RZ ;  /* 0x000000ff00007202 */ /* 0x000fce0000000f00 */
.L_x_11:
[C---:B------:R-:W-:Y:S01]  /*02d0*/  IADD3 R2, PT, PT, R0.reuse, UR4, RZ ;  /* 0x0000000400027c10 */ /* 0x040fe2000fffe0ff */
[C---:B------:R-:W-:Y:S01]  /*02e0*/  IMAD R20, R0.reuse, 0xc, R12 ;  /* 0x0000000c00147824 */ /* 0x040fe200078e020c */
[----:B------:R-:W-:Y:S01]  /*02f0*/  IADD3 R0, PT, PT, R0, 0x4, RZ ;  /* 0x0000000400007810 */ /* 0x000fe20007ffe0ff */
[----:B------:R-:W-:Y:S01]  /*0300*/  BSSY.RECONVERGENT B0, `(.L_x_3) ;  /* 0x0000014000007945 */ /* 0x000fe20003800200 */
[C---:B------:R-:W-:Y:S01]  /*0310*/  ISETP.NE.AND P4, PT, R2.reuse, R17, PT ;  /* 0x000000110200720c */ /* 0x040fe20003f85270 */
[C---:B------:R-:W-:Y:S01]  /*0320*/  VIADD R24, R2.reuse, 0x1 ;  /* 0x0000000102187836 */ /* 0x040fe20000000000 */
[C---:B------:R-:W-:Y:S02]  /*0330*/  IADD3 R22, PT, PT, R2.reuse, 0x2, RZ ;  /* 0x0000000202167810 */ /* 0x040fe40007ffe0ff */
[----:B------:R-:W-:Y:S02]  /*0340*/  IADD3 R18, PT, PT, R2, 0x3, RZ ;  /* 0x0000000302127810 */ /* 0x000fe40007ffe0ff */
[----:B------:R-:W-:-:S02]  /*0350*/  ISETP.NE.AND P0, PT, R0, R9, PT ;  /* 0x000000090000720c */ /* 0x000fc40003f05270 */
[-C--:B------:R-:W-:Y:S02]  /*0360*/  ISETP.NE.AND P1, PT, R24, R17.reuse, PT ;  /* 0x000000111800720c */ /* 0x080fe40003f25270 */
[-C--:B------:R-:W-:Y:S02]  /*0370*/  ISETP.NE.AND P2, PT, R22, R17.reuse, PT ;  /* 0x000000111600720c */ /* 0x080fe40003f45270 */
[----:B------:R-:W-:Y:S01]  /*0380*/  ISETP.NE.AND P3, PT, R18, R17, PT ;  /* 0x000000111200720c */ /* 0x000fe20003f65270 */
[----:B------:R-:W-:-:S12]  /*0390*/  @!P4 BRA `(.L_x_4) ;  /* 0x000000000028c947 */ /* 0x000fd80003800000 */
[----:B------:R-:W0:Y:S02]  /*03a0*/  LDS.128 R4, [R20] ;  /* 0x0000000014047984 */ /* 0x000e240000000c00 */
[----:B0----5:R-:W-:Y:S01]  /*03b0*/  FADD R5, -R16, R5 ;  /* 0x0000000510057221 */ /* 0x021fe20000000100 */
[----:B------:R-:W-:Y:S01]  /*03c0*/  FADD R4, -R15, R4 ;  /* 0x000000040f047221 */ /* 0x000fe20000000100 */
[----:B------:R-:W-:Y:S02]  /*03d0*/  FADD R6, -R14, R6 ;  /* 0x000000060e067221 */ /* 0x000fe40000000100 */
[----:B------:R-:W-:-:S04]  /*03e0*/  FMUL R5, R5, R5 ;  /* 0x0000000505057220 */ /* 0x000fc80000400000 */
[----:B------:R-:W-:-:S04]  /*03f0*/  FFMA R5, R4, R4, R5 ;  /* 0x0000000404057223 */ /* 0x000fc80000000005 */
[----:B------:R-:W-:-:S05]  /*0400*/  FFMA R6, R6, R6, R5 ;  /* 0x0000000606067223 */ /* 0x000fca0000000005 */
[----:B------:R-:W-:-:S04]  /*0410*/  FSETP.GEU.AND P4, PT, R6, R11, PT ;  /* 0x0000000b0600720b */ /* 0x000fc80003f8e000 */
[----:B------:R-:W-:Y:S02]  /*0420*/  FSEL R11, R6, R11, !P4 ;  /* 0x0000000b060b7208 */ /* 0x000fe40006000000 */
[----:B------:R-:W-:-:S07]  /*0430*/  SEL R21, R2, R21, !P4 ;  /* 0x0000001502157207 */ /* 0x000fce0006000000 */
.L_x_4:
[----:B------:R-:W-:Y:S05]  /*0440*/  BSYNC.RECONVERGENT B0 ;  /* 0x0000000000007941 */ /* 0x000fea0003800200 */
.L_x_3:
[----:B------:R-:W-:Y:S04]  /*0450*/  BSSY.RECONVERGENT B0, `(.L_x_5) ;  /* 0x000000d000007945 */ /* 0x000fe80003800200 */
[----:B------:R-:W-:Y:S05]  /*0460*/  @!P1 BRA `(.L_x_6) ;  /* 0x00000000002c9947 */ /* 0x000fea0003800000 */
[----:B------:R-:W0:Y:S04]  /*0470*/  LDS.64 R2, [R20+0x10] ;  /* 0x0000100014027984 */ /* 0x000e280000000a00 */
[----:B------:R-:W1:Y:S01]  /*0480*/  LDS R6, [R20+0xc] ;  /* 0x00000c0014067984 */ /* 0x000e620000000800 */
[----:B0----5:R-:W-:Y:S01]  /*0490*/  FADD R4, -R16, R2 ;  /* 0x0000000210047221 */ /* 0x021fe20000000100 */
[----:B------:R-:W-:Y:S01]  /*04a0*/  FADD R3, -R14, R3 ;  /* 0x000000030e037221 */ /* 0x000fe20000000100 */
[----:B-1----:R-:W-:Y:S02]  /*04b0*/  FADD R2, -R15, R6 ;  /* 0x000000060f027221 */ /* 0x002fe40000000100 */
[----:B------:R-:W-:-:S04]  /*04c0*/  FMUL R5, R4, R4 ;  /* 0x0000000404057220 */ /* 0x000fc80000400000 */
[----:B------:R-:W-:-:S04]  /*04d0*/  FFMA R2, R2, R2, R5 ;  /* 0x0000000202027223 */ /* 0x000fc80000000005 */
[----:B------:R-:W-:-:S05]  /*04e0*/  FFMA R2, R3, R3, R2 ;  /* 0x0000000303027223 */ /* 0x000fca0000000002 */
[----:B------:R-:W-:-:S04]  /*04f0*/  FSETP.GEU.AND P1, PT, R2, R11, PT ;  /* 0x0000000b0200720b */ /* 0x000fc80003f2e000 */
[----:B------:R-:W-:Y:S02]  /*0500*/  SEL R21, R24, R21, !P1 ;  /* 0x0000001518157207 */ /* 0x000fe40004800000 */
[----:B------:R-:W-:-:S07]  /*0510*/  FSEL R11, R2, R11, !P1 ;  /* 0x0000000b020b7208 */ /* 0x000fce0004800000 */
.L_x_6:
[----:B------:R-:W-:Y:S05]  /*0520*/  BSYNC.RECONVERGENT B0 ;  /* 0x0000000000007941 */ /* 0x000fea0003800200 */
.L_x_5:
[----:B------:R-:W-:Y:S04]  /*0530*/  BSSY.RECONVERGENT B0, `(.L_x_7) ;  /* 0x000000d000007945 */ /* 0x000fe80003800200 */
[----:B------:R-:W-:Y:S05]  /*0540*/  @!P2 BRA `(.L_x_8) ;  /* 0x00000000002ca947 */ /* 0x000fea0003800000 */
[----:B------:R-:W0:Y:S04]  /*0550*/  LDS.64 R2, [R20+0x18] ;  /* 0x0000180014027984 */ /* 0x000e280000000a00 */
[----:B------:R-:W1:Y:S01]  /*0560*/  LDS R5, [R20+0x20] ;  /* 0x0000200014057984 */ /* 0x000e620000000800 */
[----:B0----5:R-:W-:Y:S01]  /*0570*/  FADD R3, -R16, R3 ;  /* 0x0000000310037221 */ /* 0x021fe20000000100 */
[----:B------:R-:W-:-:S03]  /*0580*/  FADD R2, -R15, R2 ;  /* 0x000000020f027221 */ /* 0x000fc60000000100 */
[----:B------:R-:W-:Y:S01]  /*0590*/  FMUL R3, R3, R3 ;  /* 0x0000000303037220 */ /* 0x000fe20000400000 */
[----:B-1----:R-:W-:-:S03]  /*05a0*/  FADD R5, -R14, R5 ;  /* 0x000000050e057221 */ /* 0x002fc60000000100 */
[----:B------:R-:W-:-:S04]  /*05b0*/  FFMA R2, R2, R2, R3 ;  /* 0x0000000202027223 */ /* 0x000fc80000000003 */
[----:B------:R-:W-:-:S05]  /*05c0*/  FFMA R2, R5, R5, R2 ;  /* 0x0000000505027223 */ /* 0x000fca0000000002 */
[----:B------:R-:W-:-:S04]  /*05d0*/  FSETP.GEU.AND P1, PT, R2, R11, PT ;  /* 0x0000000b0200720b */ /* 0x000fc80003f2e000 */
[----:B------:R-:W-:Y:S02]  /*05e0*/  SEL R21, R22, R21, !P1 ;  /* 0x0000001516157207 */ /* 0x000fe40004800000 */
[----:B------:R-:W-:-:S07]  /*05f0*/  FSEL R11, R2, R11, !P1 ;  /* 0x0000000b020b7208 */ /* 0x000fce0004800000 */
.L_x_8:
[----:B------:R-:W-:Y:S05]  /*0600*/  BSYNC.RECONVERGENT B0 ;  /* 0x0000000000007941 */ /* 0x000fea0003800200 */
.L_x_7:
[----:B------:R-:W-:Y:S04]  /*0610*/  BSSY.RECONVERGENT B0, `(.L_x_9) ;  /* 0x000000c000007945 */ /* 0x000fe80003800200 */
[----:B------:R-:W-:Y:S05]  /*0620*/  @!P3 BRA `(.L_x_10) ;  /* 0x000000000028b947 */ /* 0x000fea0003800000 */
[----:B------:R-:W0:Y:S02]  /*0630*/  LDS.128 R4, [R20+0x20] ;  /* 0x0000200014047984 */ /* 0x000e240000000c00 */
[----:B0----5:R-:W-:Y:S01]  /*0640*/  FADD R6, -R16, R6 ;  /* 0x0000000610067221 */ /* 0x021fe20000000100 */
[----:B------:R-:W-:Y:S01]  /*0650*/  FADD R5, -R15, R5 ;  /* 0x000000050f057221 */ /* 0x000fe20000000100 */
[----:B------:R-:W-:Y:S02]  /*0660*/  FADD R7, -R14, R7 ;  /* 0x000000070e077221 */ /* 0x000fe40000000100 */
[----:B------:R-:W-:-:S04]  /*0670*/  FMUL R6, R6, R6 ;  /* 0x0000000606067220 */ /* 0x000fc80000400000 */
[----:B------:R-:W-:-:S04]  /*0680*/  FFMA R6, R5, R5, R6 ;  /* 0x0000000505067223 */ /* 0x000fc80000000006 */
[----:B------:R-:W-:-:S05]  /*0690*/  FFMA R6, R7, R7, R6 ;  /* 0x0000000707067223 */ /* 0x000fca0000000006 */
[----:B------:R-:W-:-:S04]  /*06a0*/  FSETP.GEU.AND P1, PT, R6, R11, PT ;  /* 0x0000000b0600720b */ /* 0x000fc80003f2e000 */
[----:B------:R-:W-:Y:S02]  /*06b0*/  SEL R21, R18, R21, !P1 ;  /* 0x0000001512157207 */ /* 0x000fe40004800000 */
[----:B------:R-:W-:-:S07]  /*06c0*/  FSEL R11, R6, R11, !P1 ;  /* 0x0000000b060b7208 */ /* 0x000fce0004800000 */
.L_x_10:
[----:B------:R-:W-:Y:S05]  /*06d0*/  BSYNC.RECONVERGENT B0 ;  /* 0x0000000000007941 */ /* 0x000fea0003800200 */
.L_x_9:
[----:B------:R-:W-:Y:S05]  /*06e0*/  @P0 BRA `(.L_x_11) ;  /* 0xfffffff800f80947 */ /* 0x000fea000383ffff */
.L_x_2:
[----:B------:R-:W-:-:S13]  /*06f0*/  ISETP.NE.AND P0, PT, R23, RZ, PT ;  /* 0x000000ff1700720c */ /* 0x000fda0003f05270 */
[----:B------:R-:W-:Y:S05]  /*0700*/  @!P0 BRA `(.L_x_1) ;  /* 0x0000000000e08947 */ /* 0x000fea0003800000 */
[----:B------:R-:W-:-:S13]  /*0710*/  ISETP.NE.AND P0, PT, R23, 0x1, PT ;  /* 0x000000011700780c */ /* 0x000fda0003f05270 */
[----:B------:R-:W-:Y:S05]  /*0720*/  @!P0 BRA `(.L_x_12) ;  /* 0x0000000000888947 */ /* 0x000fea0003800000 */
[C---:B------:R-:W-:Y:S01]  /*0730*/  IADD3 R4, PT, PT, R9.reuse, UR4, RZ ;  /* 0x0000000409047c10 */ /* 0x040fe2000fffe0ff */
[----:B------:R-:W-:Y:S01]  /*0740*/  BSSY.RECONVERGENT B0, `(.L_x_13) ;  /* 0x0000011000007945 */ /* 0x000fe20003800200 */
[----:B------:R-:W-:Y:S02]  /*0750*/  IMAD R6, R9, 0xc, R12 ;  /* 0x0000000c09067824 */ /* 0x000fe400078e020c */
[C---:B------:R-:W-:Y:S01]  /*0760*/  ISETP.NE.AND P0, PT, R4.reuse, R17, PT ;  /* 0x000000110400720c */ /* 0x040fe20003f05270 */
[----:B------:R-:W-:-:S05]  /*0770*/  VIADD R0, R4, 0x1 ;  /* 0x0000000104007836 */ /* 0x000fca0000000000 */
[----:B------:R-:W-:-:S07]  /*0780*/  ISETP.NE.AND P1, PT, R0, R17, PT ;  /* 0x000000110000720c */ /* 0x000fce0003f25270 */
[----:B------:R-:W-:Y:S06]  /*0790*/  @!P0 BRA `(.L_x_14) ;  /* 0x00000000002c8947 */ /* 0x000fec0003800000 */
[----:B------:R-:W0:Y:S04]  /*07a0*/  LDS.64 R2, [R6] ;  /* 0x0000000006027984 */ /* 0x000e280000000a00 */
        /* <DEDUP_REMOVED lines=10> */
.L_x_14:
[----:B------:R-:W-:Y:S05]  /*0850*/  BSYNC.RECONVERGENT B0 ;  /* 0x0000000000007941 */ /* 0x000fea0003800200 */
.L_x_13:
        /* <DEDUP_REMOVED lines=13> */
.L_x_16:
[----:B------:R-:W-:Y:S05]  /*0930*/  BSYNC.RECONVERGENT B0 ;  /* 0x0000000000007941 */ /* 0x000fea0003800200 */
.L_x_15:
[----:B------:R-:W-:-:S07]  /*0940*/  IADD3 R9, PT, PT, R9, 0x2, RZ ;  /* 0x0000000209097810 */ /* 0x000fce0007ffe0ff */
.L_x_12:
[----:B------:R-:W-:-:S04]  /*0950*/  LOP3.LUT R8, R8, 0x1, RZ, 0xc0, !PT ;  /* 0x0000000108087812 */ /* 0x000fc800078ec0ff */
[----:B------:R-:W-:-:S13]  /*0960*/  ISETP.NE.U32.AND P0, PT, R8, 0x1, PT ;  /* 0x000000010800780c */ /* 0x000fda0003f05070 */
[----:B------:R-:W-:Y:S05]  /*0970*/  @P0 BRA `(.L_x_1) ;  /* 0x0000000000440947 */ /* 0x000fea0003800000 */
[----:B------:R-:W-:Y:S01]  /*0980*/  IADD3 R0, PT, PT, R9, UR4, RZ ;  /* 0x0000000409007c10 */ /* 0x000fe2000fffe0ff */
[----:B------:R-:W-:Y:S03]  /*0990*/  BSSY.RECONVERGENT B0, `(.L_x_1) ;  /* 0x000000f000007945 */ /* 0x000fe60003800200 */
[----:B------:R-:W-:-:S13]  /*09a0*/  ISETP.NE.AND P0, PT, R0, R17, PT ;  /* 0x000000110000720c */ /* 0x000fda0003f05270 */
[----:B------:R-:W-:Y:S05]  /*09b0*/  @!P0 BRA `(.L_x_17) ;  /* 0x0000000000308947 */ /* 0x000fea0003800000 */
[----:B------:R-:W-:-:S05]  /*09c0*/  IMAD R9, R9, 0xc, R12 ;  /* 0x0000000c09097824 */ /* 0x000fca00078e020c */
        /* <DEDUP_REMOVED lines=11> */
.L_x_17:
[----:B------:R-:W-:Y:S05]  /*0a80*/  BSYNC.RECONVERGENT B0 ;  /* 0x0000000000007941 */ /* 0x000fea0003800200 */
.L_x_1:
[----:B------:R-:W2:Y:S01]  /*0a90*/  LDCU UR5, c[0x0][0x390] ;  /* 0x00007200ff0577ac */ /* 0x000ea20008000800 */
[----:B-1----:R-:W-:Y:S01]  /*0aa0*/  IADD3 R13, PT, PT, R13, -0x100, RZ ;  /* 0xffffff000d0d7810 */ /* 0x002fe20007ffe0ff */
[----:B------:R-:W-:-:S04]  /*0ab0*/  UIADD3 UR4, UPT, UPT, UR4, 0x100, URZ ;  /* 0x0000010004047890 */ /* 0x000fc8000fffe0ff */
[----:B--2---:R-:W-:Y:S01]  /*0ac0*/  UISETP.GE.AND UP0, UPT, UR4, UR5, UPT ;  /* 0x000000050400728c */ /* 0x004fe2000bf06270 */
[----:B------:R-:W-:Y:S08]  /*0ad0*/  BAR.SYNC.DEFER_BLOCKING 0x0 ;  /* 0x0000000000007b1d */ /* 0x000ff00000010000 */
[----:B------:R-:W-:Y:S05]  /*0ae0*/  BRA.U !UP0, `(.L_x_18) ;  /* 0xfffffff5089c7547 */ /* 0x000fea000b83ffff */
.L_x_0:
[----:B------:R-:W-:-:S13]  /*0af0*/  ISETP.GE.AND P0, PT, R17, UR5, PT ;  /* 0x0000000511007c0c */ /* 0x000fda000bf06270 */
[----:B------:R-:W-:Y:S05]  /*0b00*/  @P0 EXIT ;  /* 0x000000000000094d */ /* 0x000fea0003800000 */
[----:B------:R-:W1:Y:S02]  /*0b10*/  LDC.64 R2, c[0x0][0x388] ;  /* 0x0000e200ff027b82 */ /* 0x000e640000000a00 */
[----:B-1----:R-:W-:-:S05]  /*0b20*/  IMAD.WIDE R2, R17, 0x4, R2 ;  /* 0x0000000411027825 */ /* 0x002fca00078e0202 */
[----:B------:R-:W-:Y:S01]  /*0b30*/  STG.E desc[UR6][R2.64], R21 ;  /* 0x0000001502007986 */ /* 0x000fe2000c101906 */
[----:B------:R-:W-:Y:S05]  /*0b40*/  EXIT ;  /* 0x000000000000794d */ /* 0x000fea0003800000 */
.L_x_19:
[----:B------:R-:W-:-:S00]  /*0b50*/  BRA `(.L_x_19) ;  /* 0xfffffffc00fc7947 */ /* 0x000fc0000383ffff */
[----:B------:R-:W-:-:S00]  /*0b60*/  NOP ;  /* 0x0000000000007918 */ /* 0x000fc00000000000 */
        /* <DEDUP_REMOVED lines=9> */
.L_x_20:


//--------------------- .nv.shared._Z16nearest_neighborPKfPii --------------------------
	.section	.nv.shared._Z16nearest_neighborPKfPii,"aw",@nobits
	.sectionflags	@""
	.align	4
.nv.shared._Z16nearest_neighborPKfPii:
	.zero		4096


//--------------------- .nv.shared.reserved.0     --------------------------
	.section	.nv.shared.reserved.0,"aw",@nobits
	.weak		__nv_reservedSMEM_offset_0_alias
	.size		__nv_reservedSMEM_offset_0_alias, 0, 64
	.other		__nv_reservedSMEM_offset_0_alias,@"STO_CUDA_RESERVED_SHARED STV_DEFAULT"
__nv_reservedSMEM_offset_0_alias:
	.zero		0
	.zero		64


//--------------------- .nv.constant0._Z16nearest_neighborPKfPii --------------------------
	.section	.nv.constant0._Z16nearest_neighborPKfPii,"a",@progbits
	.sectionflags	@""
	.align	4
.nv.constant0._Z16nearest_neighborPKfPii:
	.zero		916


//--------------------- SYMBOLS --------------------------

	.type		.nv.reservedSmem.offset0,@object
	.size		.nv.reservedSmem.offset0,0x4
	.type		.nv.reservedSmem.cap,@object
	.size		.nv.reservedSmem.cap,0x4
